	.headerflags	@"EF_CUDA_TEXMODE_UNIFIED EF_CUDA_64BIT_ADDRESS EF_CUDA_ACCELERATORS EF_CUDA_SM90 EF_CUDA_VIRTUAL_SM(EF_CUDA_SM90)"
	.elftype	@"ET_EXEC"


//--------------------- .nv.info                  --------------------------
	.section	.nv.info,"",@"SHT_CUDA_INFO"
	.align	4


	//----- nvinfo : EIATTR_REGCOUNT
	.align		4
        /*0000*/ 	.byte	0x04, 0x2f
        /*0002*/ 	.short	(.L_3 - .L_2)
	.align		4
.L_2:
        /*0004*/ 	.word	index@(triton_poi_fused__native_batch_norm_legit_no_training_add_native_batch_norm_backward_relu_33)
        /*0008*/ 	.word	0x0000001c


	//----- nvinfo : EIATTR_MIN_STACK_SIZE
	.align		4
.L_3:
        /*000c*/ 	.byte	0x04, 0x12
        /*000e*/ 	.short	(.L_5 - .L_4)
	.align		4
.L_4:
        /*0010*/ 	.word	index@(triton_poi_fused__native_batch_norm_legit_no_training_add_native_batch_norm_backward_relu_33)
        /*0014*/ 	.word	0x00000000


	//----- nvinfo : EIATTR_FRAME_SIZE
	.align		4
.L_5:
        /*0018*/ 	.byte	0x04, 0x11
        /*001a*/ 	.short	(.L_7 - .L_6)
	.align		4
.L_6:
        /*001c*/ 	.word	index@(triton_poi_fused__native_batch_norm_legit_no_training_add_native_batch_norm_backward_relu_33)
        /*0020*/ 	.word	0x00000000


	//----- nvinfo : EIATTR_MIN_STACK_SIZE
	.align		4
.L_7:
        /*0024*/ 	.byte	0x04, 0x12
        /*0026*/ 	.short	(.L_9 - .L_8)
	.align		4
.L_8:
        /*0028*/ 	.word	index@(triton_poi_fused__native_batch_norm_legit_no_training_add_native_batch_norm_backward_relu_33)
        /*002c*/ 	.word	0x00000000
.L_9:


//--------------------- .nv.info.triton_poi_fused__native_batch_norm_legit_no_training_add_native_batch_norm_backward_relu_33 --------------------------
	.section	.nv.info.triton_poi_fused__native_batch_norm_legit_no_training_add_native_batch_norm_backward_relu_33,"",@"SHT_CUDA_INFO"
	.sectionflags	@""
	.align	4


	//----- nvinfo : EIATTR_CUDA_API_VERSION
	.align		4
        /*0000*/ 	.byte	0x04, 0x37
        /*0002*/ 	.short	(.L_11 - .L_10)
.L_10:
        /*0004*/ 	.word	0x0000007c


	//----- nvinfo : EIATTR_KPARAM_INFO
	.align		4
.L_11:
        /*0008*/ 	.byte	0x04, 0x17
        /*000a*/ 	.short	(.L_13 - .L_12)
.L_12:
        /*000c*/ 	.word	0x00000000
        /*0010*/ 	.short	0x000b
        /*0012*/ 	.short	0x0058
        /*0014*/ 	.byte	0x00, 0xf0, 0x11, 0x00


	//----- nvinfo : EIATTR_KPARAM_INFO
	.align		4
.L_13:
        /*0018*/ 	.byte	0x04, 0x17
        /*001a*/ 	.short	(.L_15 - .L_14)
.L_14:
        /*001c*/ 	.word	0x00000000
        /*0020*/ 	.short	0x000a
        /*0022*/ 	.short	0x0050
        /*0024*/ 	.byte	0x00, 0xf4, 0x21, 0x00


	//----- nvinfo : EIATTR_KPARAM_INFO
	.align		4
.L_15:
        /*0028*/ 	.byte	0x04, 0x17
        /*002a*/ 	.short	(.L_17 - .L_16)
.L_16:
        /*002c*/ 	.word	0x00000000
        /*0030*/ 	.short	0x0009
        /*0032*/ 	.short	0x0048
        /*0034*/ 	.byte	0x00, 0xf4, 0x21, 0x00


	//----- nvinfo : EIATTR_KPARAM_INFO
	.align		4
.L_17:
        /*0038*/ 	.byte	0x04, 0x17
        /*003a*/ 	.short	(.L_19 - .L_18)
.L_18:
        /*003c*/ 	.word	0x00000000
        /*0040*/ 	.short	0x0008
        /*0042*/ 	.short	0x0040
        /*0044*/ 	.byte	0x00, 0xf4, 0x21, 0x00


	//----- nvinfo : EIATTR_KPARAM_INFO
	.align		4
.L_19:
        /*0048*/ 	.byte	0x04, 0x17
        /*004a*/ 	.short	(.L_21 - .L_20)
.L_20:
        /*004c*/ 	.word	0x00000000
        /*0050*/ 	.short	0x0007
        /*0052*/ 	.short	0x0038
        /*0054*/ 	.byte	0x00, 0xf4, 0x21, 0x00


	//----- nvinfo : EIATTR_KPARAM_INFO
	.align		4
.L_21:
        /*0058*/ 	.byte	0x04, 0x17
        /*005a*/ 	.short	(.L_23 - .L_22)
.L_22:
        /*005c*/ 	.word	0x00000000
        /*0060*/ 	.short	0x0006
        /*0062*/ 	.short	0x0030
        /*0064*/ 	.byte	0x00, 0xf4, 0x21, 0x00


	//----- nvinfo : EIATTR_KPARAM_INFO
	.align		4
.L_23:
        /*0068*/ 	.byte	0x04, 0x17
        /*006a*/ 	.short	(.L_25 - .L_24)
.L_24:
        /*006c*/ 	.word	0x00000000
        /*0070*/ 	.short	0x0005
        /*0072*/ 	.short	0x0028
        /*0074*/ 	.byte	0x00, 0xf4, 0x21, 0x00


	//----- nvinfo : EIATTR_KPARAM_INFO
	.align		4
.L_25:
        /*0078*/ 	.byte	0x04, 0x17
        /*007a*/ 	.short	(.L_27 - .L_26)
.L_26:
        /*007c*/ 	.word	0x00000000
        /*0080*/ 	.short	0x0004
        /*0082*/ 	.short	0x0020
        /*0084*/ 	.byte	0x00, 0xf4, 0x21, 0x00


	//----- nvinfo : EIATTR_KPARAM_INFO
	.align		4
.L_27:
        /*0088*/ 	.byte	0x04, 0x17
        /*008a*/ 	.short	(.L_29 - .L_28)
.L_28:
        /*008c*/ 	.word	0x00000000
        /*0090*/ 	.short	0x0003
        /*0092*/ 	.short	0x0018
        /*0094*/ 	.byte	0x00, 0xf4, 0x21, 0x00


	//----- nvinfo : EIATTR_KPARAM_INFO
	.align		4
.L_29:
        /*0098*/ 	.byte	0x04, 0x17
        /*009a*/ 	.short	(.L_31 - .L_30)
.L_30:
        /*009c*/ 	.word	0x00000000
        /*00a0*/ 	.short	0x0002
        /*00a2*/ 	.short	0x0010
        /*00a4*/ 	.byte	0x00, 0xf4, 0x21, 0x00


	//----- nvinfo : EIATTR_KPARAM_INFO
	.align		4
.L_31:
        /*00a8*/ 	.byte	0x04, 0x17
        /*00aa*/ 	.short	(.L_33 - .L_32)
.L_32:
        /*00ac*/ 	.word	0x00000000
        /*00b0*/ 	.short	0x0001
        /*00b2*/ 	.short	0x0008
        /*00b4*/ 	.byte	0x00, 0xf4, 0x21, 0x00


	//----- nvinfo : EIATTR_KPARAM_INFO
	.align		4
.L_33:
        /*00b8*/ 	.byte	0x04, 0x17
        /*00ba*/ 	.short	(.L_35 - .L_34)
.L_34:
        /*00bc*/ 	.word	0x00000000
        /*00c0*/ 	.short	0x0000
        /*00c2*/ 	.short	0x0000
        /*00c4*/ 	.byte	0x00, 0xf4, 0x21, 0x00


	//----- nvinfo : EIATTR_SPARSE_MMA_MASK
	.align		4
.L_35:
        /*00c8*/ 	.byte	0x03, 0x50
        /*00ca*/ 	.short	0x0000


	//----- nvinfo : EIATTR_MAXREG_COUNT
	.align		4
        /*00cc*/ 	.byte	0x03, 0x1b
        /*00ce*/ 	.short	0x00ff


	//----- nvinfo : EIATTR_EXIT_INSTR_OFFSETS
	.align		4
        /*00d0*/ 	.byte	0x04, 0x1c
        /*00d2*/ 	.short	(.L_37 - .L_36)


	//   ....[0]....
.L_36:
        /*00d4*/ 	.word	0x00000540


	//----- nvinfo : EIATTR_REQNTID
	.align		4
.L_37:
        /*00d8*/ 	.byte	0x04, 0x10
        /*00da*/ 	.short	(.L_39 - .L_38)
.L_38:
        /*00dc*/ 	.word	0x00000100
        /*00e0*/ 	.word	0x00000001
        /*00e4*/ 	.word	0x00000001


	//----- nvinfo : EIATTR_CBANK_PARAM_SIZE
	.align		4
.L_39:
        /*00e8*/ 	.byte	0x03, 0x19
        /*00ea*/ 	.short	0x005c


	//----- nvinfo : EIATTR_PARAM_CBANK
	.align		4
        /*00ec*/ 	.byte	0x04, 0x0a
        /*00ee*/ 	.short	(.L_41 - .L_40)
	.align		4
.L_40:
        /*00f0*/ 	.word	index@(.nv.constant0.triton_poi_fused__native_batch_norm_legit_no_training_add_native_batch_norm_backward_relu_33)
        /*00f4*/ 	.short	0x0210
        /*00f6*/ 	.short	0x005c


	//----- nvinfo : EIATTR_SW_WAR
	.align		4
.L_41:
        /*00f8*/ 	.byte	0x04, 0x36
        /*00fa*/ 	.short	(.L_43 - .L_42)
.L_42:
        /*00fc*/ 	.word	0x00000008
.L_43:


//--------------------- .nv.callgraph             --------------------------
	.section	.nv.callgraph,"",@"SHT_CUDA_CALLGRAPH"
	.align	4
	.sectionentsize	8
	.align		4
        /*0000*/ 	.word	0x00000000
	.align		4
        /*0004*/ 	.word	0xffffffff
	.align		4
        /*0008*/ 	.word	0x00000000
	.align		4
        /*000c*/ 	.word	0xfffffffe
	.align		4
        /*0010*/ 	.word	0x00000000
	.align		4
        /*0014*/ 	.word	0xfffffffd
	.align		4
        /*0018*/ 	.word	0x00000000
	.align		4
        /*001c*/ 	.word	0xfffffffc


//--------------------- .nv.constant4             --------------------------
	.section	.nv.constant4,"a",@progbits
	.align	8
	.align		8
.nv.constant4:
        /*0000*/ 	.dword	_$_str
	.align		8
        /*0008*/ 	.dword	_$_str_$_2


//--------------------- .text.triton_poi_fused__native_batch_norm_legit_no_training_add_native_batch_norm_backward_relu_33 --------------------------
	.section	.text.triton_poi_fused__native_batch_norm_legit_no_training_add_native_batch_norm_backward_relu_33,"ax",@progbits
	.align	128
        .global         triton_poi_fused__native_batch_norm_legit_no_training_add_native_batch_norm_backward_relu_33
        .type           triton_poi_fused__native_batch_norm_legit_no_training_add_native_batch_norm_backward_relu_33,@function
        .size           triton_poi_fused__native_batch_norm_legit_no_training_add_native_batch_norm_backward_relu_33,(.L_x_1 - triton_poi_fused__native_batch_norm_legit_no_training_add_native_batch_norm_backward_relu_33)
        .other          triton_poi_fused__native_batch_norm_legit_no_training_add_native_batch_norm_backward_relu_33,@"STO_CUDA_ENTRY STV_DEFAULT"
triton_poi_fused__native_batch_norm_legit_no_training_add_native_batch_norm_backward_relu_33:
.text.triton_poi_fused__native_batch_norm_legit_no_training_add_native_batch_norm_backward_relu_33:
[----:B------:R-:W-:Y:S01]  /*0000*/  LDC R1, c[0x0][0x28] ;  /* 0x00000a00ff017b82 */ /* 0x000fe20000000800 */
[----:B------:R-:W1:Y:S07]  /*0010*/  S2R R0, SR_TID.X ;  /* 0x0000000000007919 */ /* 0x000e6e0000002100 */
[----:B------:R-:W2:Y:S01]  /*0020*/  LDC.64 R2, c[0x0][0x240] ;  /* 0x00009000ff027b82 */ /* 0x000ea20000000a00 */
[----:B------:R-:W-:Y:S01]  /*0030*/  ULDC.64 UR4, c[0x0][0x208] ;  /* 0x0000820000047ab9 */ /* 0x000fe20000000a00 */
[----:B------:R-:W3:Y:S06]  /*0040*/  S2R R7, SR_CTAID.X ;  /* 0x0000000000077919 */ /* 0x000eec0000002500 */
[----:B------:R-:W4:Y:S08]  /*0050*/  LDC.64 R22, c[0x0][0x220] ;  /* 0x00008800ff167b82 */ /* 0x000f300000000a00 */
[----:B------:R-:W5:Y:S08]  /*0060*/  LDC.64 R8, c[0x0][0x218] ;  /* 0x00008600ff087b82 */ /* 0x000f700000000a00 */
[----:B------:R-:W5:Y:S01]  /*0070*/  LDC.64 R10, c[0x0][0x210] ;  /* 0x00008400ff0a7b82 */ /* 0x000f620000000a00 */
[----:B-1----:R-:W-:-:S07]  /*0080*/  SHF.L.U32 R0, R0, 0x1, RZ ;  /* 0x0000000100007819 */ /* 0x002fce00000006ff */
[----:B------:R-:W1:Y:S01]  /*0090*/  LDC.64 R14, c[0x0][0x238] ;  /* 0x00008e00ff0e7b82 */ /* 0x000e620000000a00 */
[----:B---3--:R-:W-:Y:S02]  /*00a0*/  SHF.R.S32.HI R5, RZ, 0x16, R7 ;  /* 0x00000016ff057819 */ /* 0x008fe40000011407 */
[----:B------:R-:W-:Y:S02]  /*00b0*/  LOP3.LUT R0, R0, 0x1fe, RZ, 0xc0, !PT ;  /* 0x000001fe00007812 */ /* 0x000fe400078ec0ff */
[----:B------:R-:W-:-:S03]  /*00c0*/  SGXT R5, R5, 0x1 ;  /* 0x000000010505781a */ /* 0x000fc60000000200 */
[----:B------:R-:W3:Y:S01]  /*00d0*/  LDC.64 R18, c[0x0][0x248] ;  /* 0x00009200ff127b82 */ /* 0x000ee20000000a00 */
[----:B------:R-:W-:-:S04]  /*00e0*/  LEA R0, R7, R0, 0x9 ;  /* 0x0000000007007211 */ /* 0x000fc800078e48ff */
[----:B------:R-:W-:-:S03]  /*00f0*/  LEA.HI R5, R5, R0, RZ, 0x7 ;  /* 0x0000000005057211 */ /* 0x000fc600078f38ff */
[----:B------:R-:W1:Y:S01]  /*0100*/  LDC.64 R6, c[0x0][0x230] ;  /* 0x00008c00ff067b82 */ /* 0x000e620000000a00 */
[----:B------:R-:W-:-:S04]  /*0110*/  LOP3.LUT R5, R5, 0xffffff80, RZ, 0xc0, !PT ;  /* 0xffffff8005057812 */ /* 0x000fc800078ec0ff */
[----:B------:R-:W-:-:S03]  /*0120*/  IADD3 R21, R0, -R5, RZ ;  /* 0x8000000500157210 */ /* 0x000fc60007ffe0ff */
[----:B------:R-:W3:Y:S02]  /*0130*/  LDC.64 R4, c[0x0][0x228] ;  /* 0x00008a00ff047b82 */ /* 0x000ee40000000a00 */
[----:B--2---:R-:W-:-:S06]  /*0140*/  IMAD.WIDE R2, R21, 0x4, R2 ;  /* 0x0000000415027825 */ /* 0x004fcc00078e0202 */
[----:B------:R-:W2:Y:S01]  /*0150*/  LDG.E.EL.64 R2, desc[UR4][R2.64] ;  /* 0x0000000402027981 */ /* 0x000ea2000c2e1b00 */
[C---:B----4-:R-:W-:Y:S01]  /*0160*/  IMAD.WIDE R22, R0.reuse, 0x4, R22 ;  /* 0x0000000400167825 */ /* 0x050fe200078e0216 */
[----:B------:R-:W4:Y:S03]  /*0170*/  LDC.64 R16, c[0x0][0x250] ;  /* 0x00009400ff107b82 */ /* 0x000f260000000a00 */
[----:B01----:R-:W-:-:S06]  /*0180*/  IMAD.WIDE R6, R0, 0x4, R6 ;  /* 0x0000000400067825 */ /* 0x003fcc00078e0206 */
[----:B------:R-:W2:Y:S01]  /*0190*/  LDG.E.64 R6, desc[UR4][R6.64] ;  /* 0x0000000406067981 */ /* 0x000ea2000c1e1b00 */
[----:B---3--:R-:W-:-:S06]  /*01a0*/  IMAD.WIDE R4, R0, 0x4, R4 ;  /* 0x0000000400047825 */ /* 0x008fcc00078e0204 */
[----:B------:R-:W3:Y:S01]  /*01b0*/  LDG.E.64 R4, desc[UR4][R4.64] ;  /* 0x0000000404047981 */ /* 0x000ee2000c1e1b00 */
[----:B-----5:R-:W-:-:S03]  /*01c0*/  IMAD.WIDE R12, R0, 0x4, R8 ;  /* 0x00000004000c7825 */ /* 0x020fc600078e0208 */
[----:B------:R-:W5:Y:S01]  /*01d0*/  LDG.E.64 R8, desc[UR4][R22.64] ;  /* 0x0000000416087981 */ /* 0x000f62000c1e1b00 */
[----:B------:R-:W-:-:S03]  /*01e0*/  IMAD.WIDE R10, R0, 0x4, R10 ;  /* 0x00000004000a7825 */ /* 0x000fc600078e020a */
[----:B------:R-:W5:Y:S01]  /*01f0*/  LDG.E.64 R12, desc[UR4][R12.64] ;  /* 0x000000040c0c7981 */ /* 0x000f62000c1e1b00 */
[----:B------:R-:W-:-:S03]  /*0200*/  IMAD.WIDE R14, R21, 0x4, R14 ;  /* 0x00000004150e7825 */ /* 0x000fc600078e020e */
[----:B------:R-:W5:Y:S01]  /*0210*/  LDG.E.64 R10, desc[UR4][R10.64] ;  /* 0x000000040a0a7981 */ /* 0x000f62000c1e1b00 */
[----:B------:R-:W-:-:S03]  /*0220*/  IMAD.WIDE R24, R21, 0x4, R18 ;  /* 0x0000000415187825 */ /* 0x000fc600078e0212 */
[----:B------:R-:W5:Y:S01]  /*0230*/  LDG.E.EL.64 R14, desc[UR4][R14.64] ;  /* 0x000000040e0e7981 */ /* 0x000f62000c2e1b00 */
[----:B----4-:R-:W-:-:S03]  /*0240*/  IMAD.WIDE R18, R21, 0x4, R16 ;  /* 0x0000000415127825 */ /* 0x010fc600078e0210 */
[----:B------:R-:W4:Y:S04]  /*0250*/  LDG.E.EL.64 R16, desc[UR4][R24.64] ;  /* 0x0000000418107981 */ /* 0x000f28000c2e1b00 */
[----:B------:R-:W4:Y:S01]  /*0260*/  LDG.E.EL.64 R18, desc[UR4][R18.64] ;  /* 0x0000000412127981 */ /* 0x000f22000c2e1b00 */
[----:B--2---:R-:W-:Y:S01]  /*0270*/  FADD R20, R2, 9.9999997473787516356e-06 ;  /* 0x3727c5ac02147421 */ /* 0x004fe20000000000 */
[----:B------:R-:W-:-:S03]  /*0280*/  FADD R3, R3, 9.9999997473787516356e-06 ;  /* 0x3727c5ac03037421 */ /* 0x000fc60000000000 */
[----:B------:R-:W0:Y:S08]  /*0290*/  MUFU.SQRT R2, R20 ;  /* 0x0000001400027308 */ /* 0x000e300000002000 */
[----:B------:R-:W1:Y:S01]  /*02a0*/  MUFU.SQRT R21, R3 ;  /* 0x0000000300157308 */ /* 0x000e620000002000 */
[C---:B0-----:R-:W-:Y:S02]  /*02b0*/  FSETP.GT.AND P0, PT, R2.reuse, 8.50705917302346158658e+37, PT ;  /* 0x7e8000000200780b */ /* 0x041fe40003f04000 */
[----:B------:R-:W-:-:S02]  /*02c0*/  FSETP.GEU.AND P2, PT, R2, 1.175494350822287508e-38, PT ;  /* 0x008000000200780b */ /* 0x000fc40003f4e000 */
[C---:B-1----:R-:W-:Y:S02]  /*02d0*/  FSETP.GT.AND P1, PT, R21.reuse, 8.50705917302346158658e+37, PT ;  /* 0x7e8000001500780b */ /* 0x042fe40003f24000 */
[----:B------:R-:W-:Y:S01]  /*02e0*/  FSETP.GEU.AND P3, PT, R21, 1.175494350822287508e-38, PT ;  /* 0x008000001500780b */ /* 0x000fe20003f6e000 */
[----:B---3--:R-:W-:Y:S01]  /*02f0*/  FADD R20, R5, R7 ;  /* 0x0000000705147221 */ /* 0x008fe20000000000 */
[----:B------:R-:W-:-:S05]  /*0300*/  FADD R5, R4, R6 ;  /* 0x0000000604057221 */ /* 0x000fca0000000000 */
[----:B------:R-:W-:Y:S01]  /*0310*/  @P0 FMUL R2, R2, 0.25 ;  /* 0x3e80000002020820 */ /* 0x000fe20000400000 */
[----:B------:R-:W0:Y:S01]  /*0320*/  LDC.64 R6, c[0x0][0x260] ;  /* 0x00009800ff067b82 */ /* 0x000e220000000a00 */
[----:B-----5:R-:W-:Y:S02]  /*0330*/  FADD R5, R8, R5 ;  /* 0x0000000508057221 */ /* 0x020fe40000000000 */
[----:B------:R-:W-:Y:S01]  /*0340*/  @!P2 FMUL R2, R2, 16777216 ;  /* 0x4b8000000202a820 */ /* 0x000fe20000400000 */
[----:B------:R-:W-:Y:S01]  /*0350*/  @P1 FMUL R21, R21, 0.25 ;  /* 0x3e80000015151820 */ /* 0x000fe20000400000 */
[----:B------:R-:W-:-:S03]  /*0360*/  HFMA2.MMA R8, -RZ, RZ, 1.625, 0 ;  /* 0x3e800000ff087435 */ /* 0x000fc600000001ff */
[----:B------:R-:W-:Y:S01]  /*0370*/  @!P3 FMUL R21, R21, 16777216 ;  /* 0x4b8000001515b820 */ /* 0x000fe20000400000 */
[----:B------:R-:W1:Y:S01]  /*0380*/  MUFU.RCP R2, R2 ;  /* 0x0000000200027308 */ /* 0x000e620000001000 */
[----:B------:R-:W-:-:S07]  /*0390*/  FADD R20, R9, R20 ;  /* 0x0000001409147221 */ /* 0x000fce0000000000 */
[----:B------:R-:W2:Y:S01]  /*03a0*/  MUFU.RCP R21, R21 ;  /* 0x0000001500157308 */ /* 0x000ea20000001000 */
[C---:B------:R-:W-:Y:S01]  /*03b0*/  FSEL R9, R8.reuse, 1, P0 ;  /* 0x3f80000008097808 */ /* 0x040fe20000000000 */
[----:B------:R-:W-:Y:S01]  /*03c0*/  FADD R20, R13, R20 ;  /* 0x000000140d147221 */ /* 0x000fe20000000000 */
[----:B------:R-:W-:Y:S01]  /*03d0*/  FSEL R8, R8, 1, P1 ;  /* 0x3f80000008087808 */ /* 0x000fe20000800000 */
[----:B------:R-:W-:Y:S02]  /*03e0*/  FADD R3, R12, R5 ;  /* 0x000000050c037221 */ /* 0x000fe40000000000 */
[----:B------:R-:W3:Y:S01]  /*03f0*/  LDC.64 R4, c[0x0][0x258] ;  /* 0x00009600ff047b82 */ /* 0x000ee20000000a00 */
[----:B------:R-:W-:Y:S01]  /*0400*/  FADD R20, R11, R20 ;  /* 0x000000140b147221 */ /* 0x000fe20000000000 */
[----:B------:R-:W-:Y:S01]  /*0410*/  FADD R3, R10, R3 ;  /* 0x000000030a037221 */ /* 0x000fe20000000000 */
[----:B------:R-:W-:Y:S01]  /*0420*/  @!P2 FMUL R9, R9, 16777216 ;  /* 0x4b8000000909a820 */ /* 0x000fe20000400000 */
[----:B------:R-:W-:Y:S01]  /*0430*/  @!P3 FMUL R8, R8, 16777216 ;  /* 0x4b8000000808b820 */ /* 0x000fe20000400000 */
[----:B------:R-:W-:Y:S01]  /*0440*/  FADD R15, -R15, R20 ;  /* 0x000000140f0f7221 */ /* 0x000fe20000000100 */
[----:B------:R-:W-:Y:S01]  /*0450*/  FADD R14, -R14, R3 ;  /* 0x000000030e0e7221 */ /* 0x000fe20000000100 */
[----:B-1----:R-:W-:Y:S01]  /*0460*/  FMUL R9, R2, R9 ;  /* 0x0000000902097220 */ /* 0x002fe20000400000 */
[----:B--2---:R-:W-:-:S03]  /*0470*/  FMUL R8, R21, R8 ;  /* 0x0000000815087220 */ /* 0x004fc60000400000 */
[----:B------:R-:W-:Y:S01]  /*0480*/  FMUL R9, R14, R9 ;  /* 0x000000090e097220 */ /* 0x000fe20000400000 */
[----:B------:R-:W-:-:S03]  /*0490*/  FMUL R8, R15, R8 ;  /* 0x000000080f087220 */ /* 0x000fc60000400000 */
[----:B----4-:R-:W-:Y:S01]  /*04a0*/  FFMA R9, R16, R9, R18 ;  /* 0x0000000910097223 */ /* 0x010fe20000000012 */
[----:B------:R-:W-:-:S04]  /*04b0*/  FFMA R8, R17, R8, R19 ;  /* 0x0000000811087223 */ /* 0x000fc80000000013 */
[C---:B------:R-:W-:Y:S02]  /*04c0*/  FSETP.GEU.AND P0, PT, R9.reuse, RZ, PT ;  /* 0x000000ff0900720b */ /* 0x040fe40003f0e000 */
[----:B------:R-:W-:Y:S01]  /*04d0*/  FSETP.GEU.AND P1, PT, R8, RZ, PT ;  /* 0x000000ff0800720b */ /* 0x000fe20003f2e000 */
[----:B0-----:R-:W-:Y:S01]  /*04e0*/  IMAD.WIDE R6, R0, 0x4, R6 ;  /* 0x0000000400067825 */ /* 0x001fe200078e0206 */
[----:B------:R-:W-:Y:S02]  /*04f0*/  FSEL R2, R9, RZ, P0 ;  /* 0x000000ff09027208 */ /* 0x000fe40000000000 */
[----:B------:R-:W-:Y:S01]  /*0500*/  FSEL R3, R8, RZ, P1 ;  /* 0x000000ff08037208 */ /* 0x000fe20000800000 */
[----:B---3--:R-:W-:-:S05]  /*0510*/  IMAD.WIDE R4, R0, 0x4, R4 ;  /* 0x0000000400047825 */ /* 0x008fca00078e0204 */
[----:B------:R-:W-:Y:S04]  /*0520*/  STG.E.64 desc[UR4][R4.64], R2 ;  /* 0x0000000204007986 */ /* 0x000fe8000c101b04 */
[----:B------:R-:W-:Y:S01]  /*0530*/  STG.E.64 desc[UR4][R6.64], R14 ;  /* 0x0000000e06007986 */ /* 0x000fe2000c101b04 */
[----:B------:R-:W-:Y:S05]  /*0540*/  EXIT ;  /* 0x000000000000794d */ /* 0x000fea0003800000 */
.L_x_0:
[----:B------:R-:W-:-:S00]  /*0550*/  BRA `(.L_x_0) ;  /* 0xfffffffc00fc7947 */ /* 0x000fc0000383ffff */
[----:B------:R-:W-:-:S00]  /*0560*/  NOP ;  /* 0x0000000000007918 */ /* 0x000fc00000000000 */
        /* <DEDUP_REMOVED lines=9> */
.L_x_1:


//--------------------- .nv.global.init           --------------------------
	.section	.nv.global.init,"aw",@progbits
.nv.global.init:
	.type		_$_str,@object
	.size		_$_str,(_$_str_$_2 - _$_str)
_$_str:
        /*0000*/ 	.byte	0x5f, 0x5f, 0x43, 0x55, 0x44, 0x41, 0x5f, 0x46, 0x54, 0x5a, 0x00
	.type		_$_str_$_2,@object
	.size		_$_str_$_2,(.L_1 - _$_str_$_2)
_$_str_$_2:
        /*000b*/ 	.byte	0x5f, 0x5f, 0x43, 0x55, 0x44, 0x41, 0x5f, 0x50, 0x52, 0x45, 0x43, 0x5f, 0x53, 0x51, 0x52, 0x54
        /*001b*/ 	.byte	0x00
.L_1:


//--------------------- .nv.constant0.triton_poi_fused__native_batch_norm_legit_no_training_add_native_batch_norm_backward_relu_33 --------------------------
	.section	.nv.constant0.triton_poi_fused__native_batch_norm_legit_no_training_add_native_batch_norm_backward_relu_33,"a",@progbits
	.sectionflags	@""
	.align	4
.nv.constant0.triton_poi_fused__native_batch_norm_legit_no_training_add_native_batch_norm_backward_relu_33:
	.zero		620
